//
// Generated by NVIDIA NVVM Compiler
//
// Compiler Build ID: CL-36424714
// Cuda compilation tools, release 13.0, V13.0.88
// Based on NVVM 20.0.0
//

.version 9.0
.target sm_100
.address_size 64

	// .globl	_Z7poolingPKfPfi

.visible .entry _Z7poolingPKfPfi(
	.param .u64 .ptr .align 1 _Z7poolingPKfPfi_param_0,
	.param .u64 .ptr .align 1 _Z7poolingPKfPfi_param_1,
	.param .u32 _Z7poolingPKfPfi_param_2
)
{
	.reg .pred 	%p<3>;
	.reg .b32 	%r<8>;
	.reg .b32 	%f<6>;
	.reg .b64 	%rd<10>;

	ld.param.u64 	%rd2, [_Z7poolingPKfPfi_param_0];
	ld.param.u64 	%rd3, [_Z7poolingPKfPfi_param_1];
	ld.param.u32 	%r2, [_Z7poolingPKfPfi_param_2];
	cvta.to.global.u64 	%rd1, %rd3;
	mov.u32 	%r3, %tid.x;
	mov.u32 	%r4, %ctaid.x;
	mov.u32 	%r5, %ntid.x;
	mad.lo.s32 	%r1, %r4, %r5, %r3;
	add.s32 	%r6, %r2, -3;
	setp.gt.s32 	%p1, %r1, %r6;
	@%p1 bra 	$L__BB0_2;
	cvta.to.global.u64 	%rd4, %rd2;
	mul.wide.s32 	%rd5, %r1, 4;
	add.s64 	%rd6, %rd4, %rd5;
	ld.global.f32 	%f1, [%rd6];
	ld.global.f32 	%f2, [%rd6+4];
	add.f32 	%f3, %f1, %f2;
	ld.global.f32 	%f4, [%rd6+8];
	add.f32 	%f5, %f3, %f4;
	add.s64 	%rd7, %rd1, %rd5;
	st.global.f32 	[%rd7], %f5;
	bra.uni 	$L__BB0_4;
$L__BB0_2:
	setp.ge.s32 	%p2, %r1, %r2;
	@%p2 bra 	$L__BB0_4;
	mul.wide.s32 	%rd8, %r1, 4;
	add.s64 	%rd9, %rd1, %rd8;
	mov.b32 	%r7, 0;
	st.global.u32 	[%rd9], %r7;
$L__BB0_4:
	ret;

}


// ===== COMPILED SASS (sm_100) =====

	.target	sm_100

	.elftype	@"ET_EXEC"


//--------------------- .note.nv.tkinfo           --------------------------
	.section	.note.nv.tkinfo,"",@"SHT_NOTE"
	.sectionflags	@"SHF_NOTE_NV_TKINFO"
	.tkinfo
        /*0018*/ 	.word	0x00000002
        /*0030*/ 	.string	""
        /*0030*/ 	.string	"ptxas"
        /*0030*/ 	.string	"Cuda compilation tools, release 13.0, V13.0.88"
        /*0030*/ 	.string	"Build cuda_13.0.r13.0/compiler.36424714_0"
        /*0030*/ 	.string	"-arch sm_100 -m 64 "



//--------------------- .note.nv.cuinfo           --------------------------
	.section	.note.nv.cuinfo,"",@"SHT_NOTE"
	.sectionflags	@"SHF_NOTE_NV_CUINFO"
        /*0018*/ 	.short	0x0002
        /*001a*/ 	.short	0x0064
        /*001c*/ 	.short	0x0082
	.zero		2


//--------------------- .nv.info                  --------------------------
	.section	.nv.info,"",@"SHT_CUDA_INFO"
	.align	4


	//----- nvinfo : EIATTR_REGCOUNT
	.align		4
        /*0000*/ 	.byte	0x04, 0x2f
        /*0002*/ 	.short	(.L_1 - .L_0)
	.align		4
.L_0:
        /*0004*/ 	.word	index@(_Z7poolingPKfPfi)
        /*0008*/ 	.word	0x0000000e


	//----- nvinfo : EIATTR_FRAME_SIZE
	.align		4
.L_1:
        /*000c*/ 	.byte	0x04, 0x11
        /*000e*/ 	.short	(.L_3 - .L_2)
	.align		4
.L_2:
        /*0010*/ 	.word	index@(_Z7poolingPKfPfi)
        /*0014*/ 	.word	0x00000000


	//----- nvinfo : EIATTR_MIN_STACK_SIZE
	.align		4
.L_3:
        /*0018*/ 	.byte	0x04, 0x12
        /*001a*/ 	.short	(.L_5 - .L_4)
	.align		4
.L_4:
        /*001c*/ 	.word	index@(_Z7poolingPKfPfi)
        /*0020*/ 	.word	0x00000000
.L_5:


//--------------------- .nv.compat                --------------------------
	.section	.nv.compat,"",@"SHT_CUDA_COMPAT_INFO"
	.align	4
        /*0000*/ 	.byte	0x02, 0x09, 0x00, 0x00, 0x02, 0x02, 0x01, 0x00, 0x02, 0x05, 0x05, 0x00, 0x03, 0x07, 0x01, 0x01
        /*0010*/ 	.byte	0x02, 0x03, 0x00, 0x00, 0x02, 0x06, 0x01, 0x00, 0x04, 0x0b, 0x08, 0x00, 0x09, 0x00, 0x00, 0x00
        /*0020*/ 	.byte	0x00, 0x00, 0x00, 0x00


//--------------------- .nv.info._Z7poolingPKfPfi --------------------------
	.section	.nv.info._Z7poolingPKfPfi,"",@"SHT_CUDA_INFO"
	.sectionflags	@""
	.align	4


	//----- nvinfo : EIATTR_CUDA_API_VERSION
	.align		4
        /*0000*/ 	.byte	0x04, 0x37
        /*0002*/ 	.short	(.L_7 - .L_6)
.L_6:
        /*0004*/ 	.word	0x00000082


	//----- nvinfo : EIATTR_KPARAM_INFO
	.align		4
.L_7:
        /*0008*/ 	.byte	0x04, 0x17
        /*000a*/ 	.short	(.L_9 - .L_8)
.L_8:
        /*000c*/ 	.word	0x00000000
        /*0010*/ 	.short	0x0002
        /*0012*/ 	.short	0x0010
        /*0014*/ 	.byte	0x00, 0xf0, 0x11, 0x00


	//----- nvinfo : EIATTR_KPARAM_INFO
	.align		4
.L_9:
        /*0018*/ 	.byte	0x04, 0x17
        /*001a*/ 	.short	(.L_11 - .L_10)
.L_10:
        /*001c*/ 	.word	0x00000000
        /*0020*/ 	.short	0x0001
        /*0022*/ 	.short	0x0008
        /*0024*/ 	.byte	0x00, 0xf5, 0x21, 0x00


	//----- nvinfo : EIATTR_KPARAM_INFO
	.align		4
.L_11:
        /*0028*/ 	.byte	0x04, 0x17
        /*002a*/ 	.short	(.L_13 - .L_12)
.L_12:
        /*002c*/ 	.word	0x00000000
        /*0030*/ 	.short	0x0000
        /*0032*/ 	.short	0x0000
        /*0034*/ 	.byte	0x00, 0xf5, 0x21, 0x00


	//----- nvinfo : EIATTR_SPARSE_MMA_MASK
	.align		4
.L_13:
        /*0038*/ 	.byte	0x03, 0x50
        /*003a*/ 	.short	0x0000


	//----- nvinfo : EIATTR_MAXREG_COUNT
	.align		4
        /*003c*/ 	.byte	0x03, 0x1b
        /*003e*/ 	.short	0x00ff


	//----- nvinfo : EIATTR_MERCURY_ISA_VERSION
	.align		4
        /*0040*/ 	.byte	0x03, 0x5f
        /*0042*/ 	.short	0x0101


	//----- nvinfo : EIATTR_VRC_CTA_INIT_COUNT
	.align		4
        /*0044*/ 	.byte	0x02, 0x4a
	.zero		1
	.zero		1


	//----- nvinfo : EIATTR_EXIT_INSTR_OFFSETS
	.align		4
        /*0048*/ 	.byte	0x04, 0x1c
        /*004a*/ 	.short	(.L_15 - .L_14)


	//   ....[0]....
.L_14:
        /*004c*/ 	.word	0x00000140


	//   ....[1]....
        /*0050*/ 	.word	0x00000160


	//   ....[2]....
        /*0054*/ 	.word	0x000001a0


	//----- nvinfo : EIATTR_CRS_STACK_SIZE
	.align		4
.L_15:
        /*0058*/ 	.byte	0x04, 0x1e
        /*005a*/ 	.short	(.L_17 - .L_16)
.L_16:
        /*005c*/ 	.word	0x00000000


	//----- nvinfo : EIATTR_CBANK_PARAM_SIZE
	.align		4
.L_17:
        /*0060*/ 	.byte	0x03, 0x19
        /*0062*/ 	.short	0x0014


	//----- nvinfo : EIATTR_PARAM_CBANK
	.align		4
        /*0064*/ 	.byte	0x04, 0x0a
        /*0066*/ 	.short	(.L_19 - .L_18)
	.align		4
.L_18:
        /*0068*/ 	.word	index@(.nv.constant0._Z7poolingPKfPfi)
        /*006c*/ 	.short	0x0380
        /*006e*/ 	.short	0x0014


	//----- nvinfo : EIATTR_SW_WAR
	.align		4
.L_19:
        /*0070*/ 	.byte	0x04, 0x36
        /*0072*/ 	.short	(.L_21 - .L_20)
.L_20:
        /*0074*/ 	.word	0x00000008
.L_21:


//--------------------- .nv.callgraph             --------------------------
	.section	.nv.callgraph,"",@"SHT_CUDA_CALLGRAPH"
	.align	4
	.sectionentsize	8
	.align		4
        /*0000*/ 	.word	0x00000000
	.align		4
        /*0004*/ 	.word	0xffffffff
	.align		4
        /*0008*/ 	.word	0x00000000
	.align		4
        /*000c*/ 	.word	0xfffffffe
	.align		4
        /*0010*/ 	.word	0x00000000
	.align		4
        /*0014*/ 	.word	0xfffffffd
	.align		4
        /*0018*/ 	.word	0x00000000
	.align		4
        /*001c*/ 	.word	0xfffffffc


//--------------------- .text._Z7poolingPKfPfi    --------------------------
	.section	.text._Z7poolingPKfPfi,"ax",@progbits
	.align	128
        .global         _Z7poolingPKfPfi
        .type           _Z7poolingPKfPfi,@function
        .size           _Z7poolingPKfPfi,(.L_x_2 - _Z7poolingPKfPfi)
        .other          _Z7poolingPKfPfi,@"STO_CUDA_ENTRY STV_DEFAULT"
_Z7poolingPKfPfi:
.text._Z7poolingPKfPfi:
[----:B------:R-:W-:Y:S01]  /*0000*/  LDC R1, c[0x0][0x37c] ;  /* 0x0000df00ff017b82 */ /* 0x000fe20000000800 */
[----:B------:R-:W0:Y:S07]  /*0010*/  S2R R7, SR_TID.X ;  /* 0x0000000000077919 */ /* 0x000e2e0000002100 */
[----:B------:R-:W0:Y:S01]  /*0020*/  S2UR UR5, SR_CTAID.X ;  /* 0x00000000000579c3 */ /* 0x000e220000002500 */
[----:B------:R-:W1:Y:S07]  /*0030*/  LDCU UR6, c[0x0][0x390] ;  /* 0x00007200ff0677ac */ /* 0x000e6e0008000800 */
[----:B------:R-:W0:Y:S01]  /*0040*/  LDC R0, c[0x0][0x360] ;  /* 0x0000d800ff007b82 */ /* 0x000e220000000800 */
[----:B-1----:R-:W-:Y:S01]  /*0050*/  UIADD3 UR4, UPT, UPT, UR6, -0x3, URZ ;  /* 0xfffffffd06047890 */ /* 0x002fe2000fffe0ff */
[----:B0-----:R-:W-:-:S05]  /*0060*/  IMAD R7, R0, UR5, R7 ;  /* 0x0000000500077c24 */ /* 0x001fca000f8e0207 */
[----:B------:R-:W-:-:S05]  /*0070*/  ISETP.GT.AND P0, PT, R7, UR4, PT ;  /* 0x0000000407007c0c */ /* 0x000fca000bf04270 */
[----:B------:R-:W0:Y:S08]  /*0080*/  LDCU.64 UR4, c[0x0][0x358] ;  /* 0x00006b00ff0477ac */ /* 0x000e300008000a00 */
[----:B------:R-:W-:Y:S05]  /*0090*/  @P0 BRA `(.L_x_0) ;  /* 0x00000000002c0947 */ /* 0x000fea0003800000 */
[----:B------:R-:W1:Y:S08]  /*00a0*/  LDC.64 R2, c[0x0][0x380] ;  /* 0x0000e000ff027b82 */ /* 0x000e700000000a00 */
[----:B------:R-:W2:Y:S01]  /*00b0*/  LDC.64 R4, c[0x0][0x388] ;  /* 0x0000e200ff047b82 */ /* 0x000ea20000000a00 */
[----:B-1----:R-:W-:-:S05]  /*00c0*/  IMAD.WIDE R2, R7, 0x4, R2 ;  /* 0x0000000407027825 */ /* 0x002fca00078e0202 */
[----:B0-----:R-:W3:Y:S04]  /*00d0*/  LDG.E R0, desc[UR4][R2.64] ;  /* 0x0000000402007981 */ /* 0x001ee8000c1e1900 */
[----:B------:R-:W3:Y:S04]  /*00e0*/  LDG.E R9, desc[UR4][R2.64+0x4] ;  /* 0x0000040402097981 */ /* 0x000ee8000c1e1900 */
[----:B------:R-:W4:Y:S01]  /*00f0*/  LDG.E R11, desc[UR4][R2.64+0x8] ;  /* 0x00000804020b7981 */ /* 0x000f22000c1e1900 */
[----:B--2---:R-:W-:-:S04]  /*0100*/  IMAD.WIDE R4, R7, 0x4, R4 ;  /* 0x0000000407047825 */ /* 0x004fc800078e0204 */
[----:B---3--:R-:W-:-:S04]  /*0110*/  FADD R0, R0, R9 ;  /* 0x0000000900007221 */ /* 0x008fc80000000000 */
[----:B----4-:R-:W-:-:S05]  /*0120*/  FADD R11, R0, R11 ;  /* 0x0000000b000b7221 */ /* 0x010fca0000000000 */
[----:B------:R-:W-:Y:S01]  /*0130*/  STG.E desc[UR4][R4.64], R11 ;  /* 0x0000000b04007986 */ /* 0x000fe2000c101904 */
[----:B------:R-:W-:Y:S05]  /*0140*/  EXIT ;  /* 0x000000000000794d */ /* 0x000fea0003800000 */
.L_x_0:
[----:B------:R-:W-:-:S13]  /*0150*/  ISETP.GE.AND P0, PT, R7, UR6, PT ;  /* 0x0000000607007c0c */ /* 0x000fda000bf06270 */
[----:B0-----:R-:W-:Y:S05]  /*0160*/  @P0 EXIT ;  /* 0x000000000000094d */ /* 0x001fea0003800000 */
[----:B------:R-:W0:Y:S02]  /*0170*/  LDC.64 R2, c[0x0][0x388] ;  /* 0x0000e200ff027b82 */ /* 0x000e240000000a00 */
[----:B0-----:R-:W-:-:S05]  /*0180*/  IMAD.WIDE R2, R7, 0x4, R2 ;  /* 0x0000000407027825 */ /* 0x001fca00078e0202 */
[----:B------:R-:W-:Y:S01]  /*0190*/  STG.E desc[UR4][R2.64], RZ ;  /* 0x000000ff02007986 */ /* 0x000fe2000c101904 */
[----:B------:R-:W-:Y:S05]  /*01a0*/  EXIT ;  /* 0x000000000000794d */ /* 0x000fea0003800000 */
.L_x_1:
[----:B------:R-:W-:-:S00]  /*01b0*/  BRA `(.L_x_1) ;  /* 0xfffffffc00fc7947 */ /* 0x000fc0000383ffff */
[----:B------:R-:W-:-:S00]  /*01c0*/  NOP ;  /* 0x0000000000007918 */ /* 0x000fc00000000000 */
        /* <DEDUP_REMOVED lines=11> */
.L_x_2:


//--------------------- .nv.shared.reserved.0     --------------------------
	.section	.nv.shared.reserved.0,"aw",@nobits
	.weak		__nv_reservedSMEM_offset_0_alias
	.size		__nv_reservedSMEM_offset_0_alias, 0, 64
	.other		__nv_reservedSMEM_offset_0_alias,@"STO_CUDA_RESERVED_SHARED STV_DEFAULT"
__nv_reservedSMEM_offset_0_alias:
	.zero		0
	.zero		64


//--------------------- .nv.constant0._Z7poolingPKfPfi --------------------------
	.section	.nv.constant0._Z7poolingPKfPfi,"a",@progbits
	.sectionflags	@""
	.align	4
.nv.constant0._Z7poolingPKfPfi:
	.zero		916


//--------------------- SYMBOLS --------------------------

	.type		.nv.reservedSmem.offset0,@object
	.size		.nv.reservedSmem.offset0,0x4
